//
// Generated by NVIDIA NVVM Compiler
//
// Compiler Build ID: CL-36424714
// Cuda compilation tools, release 13.0, V13.0.88
// Based on NVVM 20.0.0
//

.version 9.0
.target sm_100
.address_size 64

	// .globl	_Z35stencil_3d_thread_coarsening_kernelPKfPfjjjjfffffff
// _ZZ35stencil_3d_thread_coarsening_kernelPKfPfjjjjfffffffE10input_curr has been demoted

.visible .entry _Z35stencil_3d_thread_coarsening_kernelPKfPfjjjjfffffff(
	.param .u64 .ptr .align 1 _Z35stencil_3d_thread_coarsening_kernelPKfPfjjjjfffffff_param_0,
	.param .u64 .ptr .align 1 _Z35stencil_3d_thread_coarsening_kernelPKfPfjjjjfffffff_param_1,
	.param .u32 _Z35stencil_3d_thread_coarsening_kernelPKfPfjjjjfffffff_param_2,
	.param .u32 _Z35stencil_3d_thread_coarsening_kernelPKfPfjjjjfffffff_param_3,
	.param .u32 _Z35stencil_3d_thread_coarsening_kernelPKfPfjjjjfffffff_param_4,
	.param .u32 _Z35stencil_3d_thread_coarsening_kernelPKfPfjjjjfffffff_param_5,
	.param .f32 _Z35stencil_3d_thread_coarsening_kernelPKfPfjjjjfffffff_param_6,
	.param .f32 _Z35stencil_3d_thread_coarsening_kernelPKfPfjjjjfffffff_param_7,
	.param .f32 _Z35stencil_3d_thread_coarsening_kernelPKfPfjjjjfffffff_param_8,
	.param .f32 _Z35stencil_3d_thread_coarsening_kernelPKfPfjjjjfffffff_param_9,
	.param .f32 _Z35stencil_3d_thread_coarsening_kernelPKfPfjjjjfffffff_param_10,
	.param .f32 _Z35stencil_3d_thread_coarsening_kernelPKfPfjjjjfffffff_param_11,
	.param .f32 _Z35stencil_3d_thread_coarsening_kernelPKfPfjjjjfffffff_param_12
)
{
	.reg .pred 	%p<182>;
	.reg .b32 	%r<164>;
	.reg .b32 	%f<89>;
	.reg .b64 	%rd<27>;
	// demoted variable
	.shared .align 4 .b8 _ZZ35stencil_3d_thread_coarsening_kernelPKfPfjjjjfffffffE10input_curr[4096];
	ld.param.u64 	%rd3, [_Z35stencil_3d_thread_coarsening_kernelPKfPfjjjjfffffff_param_0];
	ld.param.u64 	%rd4, [_Z35stencil_3d_thread_coarsening_kernelPKfPfjjjjfffffff_param_1];
	ld.param.u32 	%r40, [_Z35stencil_3d_thread_coarsening_kernelPKfPfjjjjfffffff_param_2];
	ld.param.u32 	%r44, [_Z35stencil_3d_thread_coarsening_kernelPKfPfjjjjfffffff_param_3];
	ld.param.u32 	%r42, [_Z35stencil_3d_thread_coarsening_kernelPKfPfjjjjfffffff_param_4];
	ld.param.u32 	%r43, [_Z35stencil_3d_thread_coarsening_kernelPKfPfjjjjfffffff_param_5];
	ld.param.f32 	%f17, [_Z35stencil_3d_thread_coarsening_kernelPKfPfjjjjfffffff_param_6];
	ld.param.f32 	%f19, [_Z35stencil_3d_thread_coarsening_kernelPKfPfjjjjfffffff_param_8];
	ld.param.f32 	%f20, [_Z35stencil_3d_thread_coarsening_kernelPKfPfjjjjfffffff_param_9];
	cvta.to.global.u64 	%rd1, %rd4;
	cvta.to.global.u64 	%rd2, %rd3;
	mov.u32 	%r45, %ctaid.x;
	mul.lo.s32 	%r1, %r45, 30;
	mov.u32 	%r2, %tid.x;
	add.s32 	%r46, %r1, %r2;
	add.s32 	%r3, %r46, -1;
	mov.u32 	%r47, %ctaid.y;
	mul.lo.s32 	%r4, %r47, 30;
	mov.u32 	%r5, %tid.y;
	add.s32 	%r48, %r4, %r5;
	setp.ne.s32 	%p19, %r48, 0;
	add.s32 	%r6, %r48, -1;
	mov.u32 	%r50, %ctaid.z;
	mul.lo.s32 	%r7, %r43, %r50;
	setp.gt.s32 	%p20, %r3, -1;
	setp.lt.u32 	%p21, %r3, %r42;
	and.pred  	%p22, %p20, %p21;
	setp.lt.u32 	%p23, %r6, %r44;
	and.pred  	%p1, %p19, %p23;
	setp.lt.u32 	%p2, %r7, %r40;
	and.pred  	%p3, %p22, %p1;
	setp.gt.s32 	%p25, %r7, 0;
	and.pred  	%p26, %p3, %p25;
	and.pred  	%p27, %p2, %p26;
	mov.f32 	%f83, 0f00000000;
	not.pred 	%p28, %p27;
	@%p28 bra 	$L__BB0_2;
	add.s32 	%r51, %r7, -1;
	mad.lo.s32 	%r52, %r51, %r44, %r6;
	mad.lo.s32 	%r53, %r52, %r42, %r3;
	mul.wide.u32 	%rd5, %r53, 4;
	add.s64 	%rd6, %rd2, %rd5;
	ld.global.f32 	%f83, [%rd6];
$L__BB0_2:
	setp.gt.s32 	%p29, %r7, -1;
	and.pred  	%p30, %p29, %p2;
	and.pred  	%p31, %p3, %p30;
	shl.b32 	%r54, %r5, 7;
	mov.u32 	%r55, _ZZ35stencil_3d_thread_coarsening_kernelPKfPfjjjjfffffffE10input_curr;
	add.s32 	%r56, %r55, %r54;
	shl.b32 	%r57, %r2, 2;
	add.s32 	%r8, %r56, %r57;
	not.pred 	%p32, %p31;
	@%p32 bra 	$L__BB0_4;
	mad.lo.s32 	%r58, %r7, %r44, %r6;
	mad.lo.s32 	%r59, %r58, %r42, %r3;
	mul.wide.u32 	%rd7, %r59, 4;
	add.s64 	%rd8, %rd2, %rd7;
	ld.global.f32 	%f25, [%rd8];
	st.shared.f32 	[%r8], %f25;
$L__BB0_4:
	setp.ge.u32 	%p33, %r7, %r40;
	bar.sync 	0;
	setp.eq.s32 	%p34, %r43, 0;
	or.pred  	%p35, %p34, %p33;
	@%p35 bra 	$L__BB0_46;
	add.s32 	%r9, %r40, -1;
	not.b32 	%r155, %r7;
	add.s32 	%r61, %r40, %r155;
	add.s32 	%r62, %r43, -1;
	min.u32 	%r11, %r61, %r62;
	setp.eq.s32 	%p36, %r11, 0;
	mov.f32 	%f82, 0f00000000;
	mov.b32 	%r163, 0;
	@%p36 bra 	$L__BB0_32;
	add.s32 	%r63, %r11, 1;
	and.b32  	%r64, %r63, -2;
	neg.s32 	%r162, %r64;
	add.s32 	%r161, %r7, 2;
	sub.s32 	%r160, %r7, %r40;
	mul.lo.s32 	%r65, %r7, %r44;
	add.s32 	%r66, %r65, %r44;
	add.s32 	%r67, %r5, %r66;
	add.s32 	%r68, %r67, %r4;
	add.s32 	%r69, %r68, -1;
	mad.lo.s32 	%r70, %r42, %r69, %r2;
	add.s32 	%r159, %r70, %r1;
	mad.lo.s32 	%r71, %r44, %r161, %r5;
	add.s32 	%r72, %r71, %r4;
	add.s32 	%r73, %r72, -1;
	mad.lo.s32 	%r74, %r42, %r73, %r2;
	add.s32 	%r158, %r74, %r1;
	add.s32 	%r75, %r5, %r65;
	add.s32 	%r76, %r75, %r4;
	add.s32 	%r77, %r76, -1;
	mad.lo.s32 	%r78, %r42, %r77, %r2;
	add.s32 	%r157, %r78, %r1;
	sub.s32 	%r79, %r40, %r7;
	add.s32 	%r156, %r79, -2;
	mov.f32 	%f82, 0f00000000;
	not.pred 	%p38, %p3;
$L__BB0_7:
	add.s32 	%r27, %r161, -1;
	setp.ge.u32 	%p37, %r27, %r40;
	or.pred  	%p39, %p38, %p37;
	@%p39 bra 	$L__BB0_9;
	add.s32 	%r80, %r159, -1;
	mul.wide.u32 	%rd9, %r80, 4;
	add.s64 	%rd10, %rd2, %rd9;
	ld.global.f32 	%f82, [%rd10];
$L__BB0_9:
	mov.u32 	%r81, %tid.y;
	setp.ne.s32 	%p41, %r81, 0;
	mov.u32 	%r83, %tid.x;
	add.s32 	%r84, %r83, -1;
	setp.lt.u32 	%p42, %r84, 30;
	setp.lt.u32 	%p43, %r81, 31;
	and.pred  	%p44, %p42, %p43;
	and.pred  	%p177, %p44, %p41;
	add.s32 	%r85, %r27, -1;
	setp.lt.s32 	%p45, %r85, 1;
	add.s32 	%r86, %r44, -1;
	setp.ge.u32 	%p46, %r6, %r86;
	mov.u32 	%r87, %ctaid.y;
	mad.lo.s32 	%r88, %r87, 30, %r81;
	setp.lt.u32 	%p47, %r88, 2;
	setp.lt.s32 	%p48, %r3, 1;
	add.s32 	%r89, %r42, -1;
	setp.ge.u32 	%p49, %r3, %r89;
	or.pred  	%p50, %p48, %p49;
	or.pred  	%p51, %p47, %p50;
	or.pred  	%p52, %p51, %p46;
	mov.pred 	%p176, 0;
	or.pred  	%p53, %p45, %p52;
	@%p53 bra 	$L__BB0_11;
	setp.lt.u32 	%p54, %r85, %r9;
	and.pred  	%p176, %p54, %p177;
$L__BB0_11:
	add.s32 	%r91, %r27, -1;
	setp.gt.s32 	%p55, %r91, -1;
	setp.eq.s32 	%p56, %r3, 0;
	mov.u32 	%r92, %ctaid.x;
	mov.u32 	%r93, %tid.x;
	mad.lo.s32 	%r94, %r92, 30, %r93;
	setp.eq.s32 	%p57, %r94, %r42;
	or.pred  	%p58, %p56, %p57;
	and.pred  	%p59, %p58, %p1;
	setp.eq.s32 	%p60, %r6, 0;
	mov.u32 	%r95, %ctaid.y;
	mov.u32 	%r96, %tid.y;
	mad.lo.s32 	%r97, %r95, 30, %r96;
	setp.eq.s32 	%p61, %r97, %r44;
	or.pred  	%p62, %p60, %p61;
	setp.gt.s32 	%p63, %r3, -1;
	setp.lt.u32 	%p64, %r3, %r42;
	and.pred  	%p65, %p63, %p64;
	and.pred  	%p66, %p62, %p65;
	or.pred  	%p67, %p59, %p66;
	and.pred  	%p68, %p55, %p67;
	@%p68 bra 	$L__BB0_13;
	setp.eq.s32 	%p69, %r155, -1;
	setp.eq.s32 	%p70, %r156, -1;
	or.pred  	%p71, %p69, %p70;
	setp.gt.s32 	%p72, %r3, -1;
	setp.lt.u32 	%p73, %r3, %r42;
	and.pred  	%p74, %p72, %p73;
	and.pred  	%p75, %p74, %p71;
	and.pred  	%p76, %p75, %p1;
	mov.u32 	%r99, %tid.y;
	setp.ne.s32 	%p77, %r99, 0;
	mov.u32 	%r101, %tid.x;
	add.s32 	%r103, %r101, -1;
	setp.lt.u32 	%p78, %r103, 30;
	setp.lt.u32 	%p79, %r99, 31;
	and.pred  	%p80, %p78, %p79;
	and.pred  	%p81, %p80, %p77;
	and.pred  	%p177, %p76, %p81;
$L__BB0_13:
	not.pred 	%p82, %p176;
	@%p82 bra 	$L__BB0_15;
	ld.param.f32 	%f76, [_Z35stencil_3d_thread_coarsening_kernelPKfPfjjjjfffffff_param_12];
	ld.param.f32 	%f73, [_Z35stencil_3d_thread_coarsening_kernelPKfPfjjjjfffffff_param_11];
	ld.param.f32 	%f70, [_Z35stencil_3d_thread_coarsening_kernelPKfPfjjjjfffffff_param_10];
	ld.param.f32 	%f67, [_Z35stencil_3d_thread_coarsening_kernelPKfPfjjjjfffffff_param_7];
	ld.shared.f32 	%f28, [%r8];
	ld.shared.f32 	%f29, [%r8+-4];
	mul.f32 	%f30, %f67, %f29;
	fma.rn.f32 	%f31, %f17, %f28, %f30;
	ld.shared.f32 	%f32, [%r8+4];
	fma.rn.f32 	%f33, %f19, %f32, %f31;
	ld.shared.f32 	%f34, [%r8+-128];
	fma.rn.f32 	%f35, %f20, %f34, %f33;
	ld.shared.f32 	%f36, [%r8+128];
	fma.rn.f32 	%f37, %f70, %f36, %f35;
	fma.rn.f32 	%f38, %f73, %f83, %f37;
	fma.rn.f32 	%f39, %f76, %f82, %f38;
	add.s32 	%r104, %r157, -1;
	mul.wide.u32 	%rd11, %r104, 4;
	add.s64 	%rd12, %rd1, %rd11;
	st.global.f32 	[%rd12], %f39;
$L__BB0_15:
	not.pred 	%p83, %p177;
	@%p83 bra 	$L__BB0_17;
	add.s32 	%r105, %r157, -1;
	ld.shared.f32 	%f40, [%r8];
	mul.wide.s32 	%rd13, %r105, 4;
	add.s64 	%rd14, %rd1, %rd13;
	st.global.f32 	[%rd14], %f40;
$L__BB0_17:
	bar.sync 	0;
	not.pred 	%p84, %p3;
	@%p84 bra 	$L__BB0_19;
	ld.shared.f32 	%f83, [%r8];
	st.shared.f32 	[%r8], %f82;
$L__BB0_19:
	bar.sync 	0;
	setp.ge.u32 	%p85, %r161, %r40;
	or.pred  	%p87, %p84, %p85;
	@%p87 bra 	$L__BB0_21;
	add.s32 	%r106, %r158, -1;
	mul.wide.u32 	%rd15, %r106, 4;
	add.s64 	%rd16, %rd2, %rd15;
	ld.global.f32 	%f82, [%rd16];
$L__BB0_21:
	mov.u32 	%r107, %tid.y;
	setp.ne.s32 	%p89, %r107, 0;
	mov.u32 	%r109, %tid.x;
	add.s32 	%r110, %r109, -1;
	setp.lt.u32 	%p90, %r110, 30;
	setp.lt.u32 	%p91, %r107, 31;
	and.pred  	%p92, %p90, %p91;
	and.pred  	%p179, %p92, %p89;
	add.s32 	%r111, %r27, -1;
	setp.gt.u32 	%p93, %r111, 2147483646;
	add.s32 	%r112, %r44, -1;
	setp.ge.u32 	%p94, %r6, %r112;
	mov.u32 	%r113, %ctaid.y;
	mad.lo.s32 	%r114, %r113, 30, %r107;
	setp.lt.u32 	%p95, %r114, 2;
	setp.lt.s32 	%p96, %r3, 1;
	add.s32 	%r115, %r42, -1;
	setp.ge.u32 	%p97, %r3, %r115;
	or.pred  	%p98, %p96, %p97;
	or.pred  	%p99, %p95, %p98;
	or.pred  	%p100, %p99, %p94;
	mov.pred 	%p178, 0;
	or.pred  	%p101, %p93, %p100;
	@%p101 bra 	$L__BB0_23;
	setp.lt.u32 	%p102, %r27, %r9;
	and.pred  	%p178, %p102, %p179;
$L__BB0_23:
	setp.gt.s32 	%p103, %r27, -1;
	setp.eq.s32 	%p104, %r3, 0;
	mov.u32 	%r116, %ctaid.x;
	mov.u32 	%r117, %tid.x;
	mad.lo.s32 	%r118, %r116, 30, %r117;
	setp.eq.s32 	%p105, %r118, %r42;
	or.pred  	%p106, %p104, %p105;
	and.pred  	%p107, %p106, %p1;
	setp.eq.s32 	%p108, %r6, 0;
	mov.u32 	%r119, %ctaid.y;
	mov.u32 	%r120, %tid.y;
	mad.lo.s32 	%r121, %r119, 30, %r120;
	setp.eq.s32 	%p109, %r121, %r44;
	or.pred  	%p110, %p108, %p109;
	setp.gt.s32 	%p111, %r3, -1;
	setp.lt.u32 	%p112, %r3, %r42;
	and.pred  	%p113, %p111, %p112;
	and.pred  	%p114, %p110, %p113;
	or.pred  	%p115, %p107, %p114;
	and.pred  	%p116, %p103, %p115;
	@%p116 bra 	$L__BB0_25;
	setp.eq.s32 	%p117, %r160, -2;
	setp.gt.s32 	%p118, %r3, -1;
	setp.lt.u32 	%p119, %r3, %r42;
	and.pred  	%p120, %p118, %p119;
	and.pred  	%p121, %p120, %p117;
	and.pred  	%p122, %p121, %p1;
	and.pred  	%p179, %p122, %p179;
$L__BB0_25:
	not.pred 	%p123, %p178;
	@%p123 bra 	$L__BB0_27;
	ld.param.f32 	%f77, [_Z35stencil_3d_thread_coarsening_kernelPKfPfjjjjfffffff_param_12];
	ld.param.f32 	%f74, [_Z35stencil_3d_thread_coarsening_kernelPKfPfjjjjfffffff_param_11];
	ld.param.f32 	%f71, [_Z35stencil_3d_thread_coarsening_kernelPKfPfjjjjfffffff_param_10];
	ld.param.f32 	%f68, [_Z35stencil_3d_thread_coarsening_kernelPKfPfjjjjfffffff_param_7];
	ld.shared.f32 	%f41, [%r8];
	ld.shared.f32 	%f42, [%r8+-4];
	mul.f32 	%f43, %f68, %f42;
	fma.rn.f32 	%f44, %f17, %f41, %f43;
	ld.shared.f32 	%f45, [%r8+4];
	fma.rn.f32 	%f46, %f19, %f45, %f44;
	ld.shared.f32 	%f47, [%r8+-128];
	fma.rn.f32 	%f48, %f20, %f47, %f46;
	ld.shared.f32 	%f49, [%r8+128];
	fma.rn.f32 	%f50, %f71, %f49, %f48;
	fma.rn.f32 	%f51, %f74, %f83, %f50;
	fma.rn.f32 	%f52, %f77, %f82, %f51;
	add.s32 	%r123, %r159, -1;
	mul.wide.u32 	%rd17, %r123, 4;
	add.s64 	%rd18, %rd1, %rd17;
	st.global.f32 	[%rd18], %f52;
$L__BB0_27:
	not.pred 	%p124, %p179;
	@%p124 bra 	$L__BB0_29;
	add.s32 	%r124, %r159, -1;
	ld.shared.f32 	%f53, [%r8];
	mul.wide.s32 	%rd19, %r124, 4;
	add.s64 	%rd20, %rd1, %rd19;
	st.global.f32 	[%rd20], %f53;
$L__BB0_29:
	bar.sync 	0;
	not.pred 	%p125, %p3;
	@%p125 bra 	$L__BB0_31;
	ld.shared.f32 	%f83, [%r8];
	st.shared.f32 	[%r8], %f82;
$L__BB0_31:
	add.s32 	%r125, %r11, 1;
	and.b32  	%r163, %r125, -2;
	bar.sync 	0;
	add.s32 	%r162, %r162, 2;
	add.s32 	%r161, %r161, 2;
	add.s32 	%r160, %r160, 2;
	mul.lo.s32 	%r126, %r42, %r44;
	shl.b32 	%r127, %r126, 1;
	add.s32 	%r159, %r159, %r127;
	add.s32 	%r158, %r158, %r127;
	add.s32 	%r157, %r157, %r127;
	add.s32 	%r156, %r156, -2;
	add.s32 	%r155, %r155, -2;
	setp.ne.s32 	%p126, %r162, 0;
	@%p126 bra 	$L__BB0_7;
$L__BB0_32:
	and.b32  	%r128, %r11, 1;
	setp.eq.b32 	%p127, %r128, 1;
	@%p127 bra 	$L__BB0_46;
	add.s32 	%r38, %r163, %r7;
	add.s32 	%r39, %r38, 1;
	setp.ge.u32 	%p128, %r39, %r40;
	not.pred 	%p129, %p3;
	or.pred  	%p130, %p129, %p128;
	@%p130 bra 	$L__BB0_35;
	mad.lo.s32 	%r129, %r39, %r44, %r6;
	mad.lo.s32 	%r130, %r129, %r42, %r3;
	mul.wide.u32 	%rd21, %r130, 4;
	add.s64 	%rd22, %rd2, %rd21;
	ld.global.f32 	%f82, [%rd22];
$L__BB0_35:
	mov.u32 	%r131, %tid.y;
	setp.ne.s32 	%p132, %r131, 0;
	mov.u32 	%r133, %tid.x;
	add.s32 	%r134, %r133, -1;
	setp.lt.u32 	%p133, %r134, 30;
	setp.lt.u32 	%p134, %r131, 31;
	and.pred  	%p135, %p133, %p134;
	and.pred  	%p181, %p135, %p132;
	add.s32 	%r135, %r44, -1;
	setp.ge.u32 	%p136, %r6, %r135;
	mov.u32 	%r136, %ctaid.y;
	mad.lo.s32 	%r137, %r136, 30, %r131;
	setp.lt.u32 	%p137, %r137, 2;
	setp.lt.s32 	%p138, %r3, 1;
	add.s32 	%r138, %r42, -1;
	setp.ge.u32 	%p139, %r3, %r138;
	or.pred  	%p140, %p138, %p139;
	or.pred  	%p141, %p137, %p140;
	or.pred  	%p142, %p141, %p136;
	setp.lt.s32 	%p143, %r38, 1;
	mov.pred 	%p180, 0;
	or.pred  	%p144, %p143, %p142;
	@%p144 bra 	$L__BB0_37;
	setp.lt.u32 	%p145, %r38, %r9;
	and.pred  	%p180, %p145, %p181;
$L__BB0_37:
	setp.gt.s32 	%p146, %r38, -1;
	setp.eq.s32 	%p147, %r3, 0;
	mov.u32 	%r139, %ctaid.x;
	mov.u32 	%r140, %tid.x;
	mad.lo.s32 	%r141, %r139, 30, %r140;
	setp.eq.s32 	%p148, %r141, %r42;
	or.pred  	%p149, %p147, %p148;
	and.pred  	%p150, %p149, %p1;
	setp.eq.s32 	%p151, %r6, 0;
	mov.u32 	%r142, %ctaid.y;
	mov.u32 	%r143, %tid.y;
	mad.lo.s32 	%r144, %r142, 30, %r143;
	setp.eq.s32 	%p152, %r144, %r44;
	or.pred  	%p153, %p151, %p152;
	setp.gt.s32 	%p154, %r3, -1;
	setp.lt.u32 	%p155, %r3, %r42;
	and.pred  	%p156, %p154, %p155;
	and.pred  	%p157, %p153, %p156;
	or.pred  	%p158, %p150, %p157;
	and.pred  	%p159, %p146, %p158;
	@%p159 bra 	$L__BB0_39;
	setp.eq.s32 	%p160, %r38, 0;
	setp.eq.s32 	%p161, %r38, %r9;
	or.pred  	%p162, %p160, %p161;
	setp.gt.s32 	%p163, %r3, -1;
	setp.lt.u32 	%p164, %r3, %r42;
	and.pred  	%p165, %p163, %p164;
	and.pred  	%p166, %p165, %p162;
	and.pred  	%p167, %p166, %p1;
	setp.ne.s32 	%p168, %r143, 0;
	add.s32 	%r150, %r140, -1;
	setp.lt.u32 	%p169, %r150, 30;
	setp.lt.u32 	%p170, %r143, 31;
	and.pred  	%p171, %p169, %p170;
	and.pred  	%p172, %p171, %p168;
	and.pred  	%p181, %p167, %p172;
$L__BB0_39:
	not.pred 	%p173, %p180;
	@%p173 bra 	$L__BB0_41;
	ld.param.f32 	%f78, [_Z35stencil_3d_thread_coarsening_kernelPKfPfjjjjfffffff_param_12];
	ld.param.f32 	%f75, [_Z35stencil_3d_thread_coarsening_kernelPKfPfjjjjfffffff_param_11];
	ld.param.f32 	%f72, [_Z35stencil_3d_thread_coarsening_kernelPKfPfjjjjfffffff_param_10];
	ld.param.f32 	%f69, [_Z35stencil_3d_thread_coarsening_kernelPKfPfjjjjfffffff_param_7];
	ld.shared.f32 	%f54, [%r8];
	ld.shared.f32 	%f55, [%r8+-4];
	mul.f32 	%f56, %f69, %f55;
	fma.rn.f32 	%f57, %f17, %f54, %f56;
	ld.shared.f32 	%f58, [%r8+4];
	fma.rn.f32 	%f59, %f19, %f58, %f57;
	ld.shared.f32 	%f60, [%r8+-128];
	fma.rn.f32 	%f61, %f20, %f60, %f59;
	ld.shared.f32 	%f62, [%r8+128];
	fma.rn.f32 	%f63, %f72, %f62, %f61;
	fma.rn.f32 	%f64, %f75, %f83, %f63;
	fma.rn.f32 	%f65, %f78, %f82, %f64;
	mad.lo.s32 	%r151, %r38, %r44, %r6;
	mad.lo.s32 	%r152, %r151, %r42, %r3;
	mul.wide.u32 	%rd23, %r152, 4;
	add.s64 	%rd24, %rd1, %rd23;
	st.global.f32 	[%rd24], %f65;
$L__BB0_41:
	not.pred 	%p174, %p181;
	@%p174 bra 	$L__BB0_43;
	mad.lo.s32 	%r153, %r38, %r44, %r6;
	mad.lo.s32 	%r154, %r153, %r42, %r3;
	ld.shared.f32 	%f66, [%r8];
	mul.wide.s32 	%rd25, %r154, 4;
	add.s64 	%rd26, %rd1, %rd25;
	st.global.f32 	[%rd26], %f66;
$L__BB0_43:
	bar.sync 	0;
	not.pred 	%p175, %p3;
	@%p175 bra 	$L__BB0_45;
	st.shared.f32 	[%r8], %f82;
$L__BB0_45:
	bar.sync 	0;
$L__BB0_46:
	ret;

}


// ===== COMPILED SASS (sm_100) =====

	.target	sm_100

	.elftype	@"ET_EXEC"


//--------------------- .note.nv.tkinfo           --------------------------
	.section	.note.nv.tkinfo,"",@"SHT_NOTE"
	.sectionflags	@"SHF_NOTE_NV_TKINFO"
	.tkinfo
        /*0018*/ 	.word	0x00000002
        /*0030*/ 	.string	""
        /*0030*/ 	.string	"ptxas"
        /*0030*/ 	.string	"Cuda compilation tools, release 13.0, V13.0.88"
        /*0030*/ 	.string	"Build cuda_13.0.r13.0/compiler.36424714_0"
        /*0030*/ 	.string	"-arch sm_100 -m 64 "



//--------------------- .note.nv.cuinfo           --------------------------
	.section	.note.nv.cuinfo,"",@"SHT_NOTE"
	.sectionflags	@"SHF_NOTE_NV_CUINFO"
        /*0018*/ 	.short	0x0002
        /*001a*/ 	.short	0x0064
        /*001c*/ 	.short	0x0082
	.zero		2


//--------------------- .nv.info                  --------------------------
	.section	.nv.info,"",@"SHT_CUDA_INFO"
	.align	4


	//----- nvinfo : EIATTR_REGCOUNT
	.align		4
        /*0000*/ 	.byte	0x04, 0x2f
        /*0002*/ 	.short	(.L_1 - .L_0)
	.align		4
.L_0:
        /*0004*/ 	.word	index@(_Z35stencil_3d_thread_coarsening_kernelPKfPfjjjjfffffff)
        /*0008*/ 	.word	0x00000020


	//----- nvinfo : EIATTR_FRAME_SIZE
	.align		4
.L_1:
        /*000c*/ 	.byte	0x04, 0x11
        /*000e*/ 	.short	(.L_3 - .L_2)
	.align		4
.L_2:
        /*0010*/ 	.word	index@(_Z35stencil_3d_thread_coarsening_kernelPKfPfjjjjfffffff)
        /*0014*/ 	.word	0x00000000


	//----- nvinfo : EIATTR_MIN_STACK_SIZE
	.align		4
.L_3:
        /*0018*/ 	.byte	0x04, 0x12
        /*001a*/ 	.short	(.L_5 - .L_4)
	.align		4
.L_4:
        /*001c*/ 	.word	index@(_Z35stencil_3d_thread_coarsening_kernelPKfPfjjjjfffffff)
        /*0020*/ 	.word	0x00000000
.L_5:


//--------------------- .nv.compat                --------------------------
	.section	.nv.compat,"",@"SHT_CUDA_COMPAT_INFO"
	.align	4
        /*0000*/ 	.byte	0x02, 0x09, 0x00, 0x00, 0x02, 0x02, 0x01, 0x00, 0x02, 0x05, 0x05, 0x00, 0x03, 0x07, 0x01, 0x01
        /*0010*/ 	.byte	0x02, 0x03, 0x00, 0x00, 0x02, 0x06, 0x01, 0x00, 0x04, 0x0b, 0x08, 0x00, 0x09, 0x00, 0x00, 0x00
        /*0020*/ 	.byte	0x00, 0x00, 0x00, 0x00


//--------------------- .nv.info._Z35stencil_3d_thread_coarsening_kernelPKfPfjjjjfffffff --------------------------
	.section	.nv.info._Z35stencil_3d_thread_coarsening_kernelPKfPfjjjjfffffff,"",@"SHT_CUDA_INFO"
	.sectionflags	@""
	.align	4


	//----- nvinfo : EIATTR_CUDA_API_VERSION
	.align		4
        /*0000*/ 	.byte	0x04, 0x37
        /*0002*/ 	.short	(.L_7 - .L_6)
.L_6:
        /*0004*/ 	.word	0x00000082


	//----- nvinfo : EIATTR_KPARAM_INFO
	.align		4
.L_7:
        /*0008*/ 	.byte	0x04, 0x17
        /*000a*/ 	.short	(.L_9 - .L_8)
.L_8:
        /*000c*/ 	.word	0x00000000
        /*0010*/ 	.short	0x000c
        /*0012*/ 	.short	0x0038
        /*0014*/ 	.byte	0x00, 0xf0, 0x11, 0x00


	//----- nvinfo : EIATTR_KPARAM_INFO
	.align		4
.L_9:
        /*0018*/ 	.byte	0x04, 0x17
        /*001a*/ 	.short	(.L_11 - .L_10)
.L_10:
        /*001c*/ 	.word	0x00000000
        /*0020*/ 	.short	0x000b
        /*0022*/ 	.short	0x0034
        /*0024*/ 	.byte	0x00, 0xf0, 0x11, 0x00


	//----- nvinfo : EIATTR_KPARAM_INFO
	.align		4
.L_11:
        /*0028*/ 	.byte	0x04, 0x17
        /*002a*/ 	.short	(.L_13 - .L_12)
.L_12:
        /*002c*/ 	.word	0x00000000
        /*0030*/ 	.short	0x000a
        /*0032*/ 	.short	0x0030
        /*0034*/ 	.byte	0x00, 0xf0, 0x11, 0x00


	//----- nvinfo : EIATTR_KPARAM_INFO
	.align		4
.L_13:
        /*0038*/ 	.byte	0x04, 0x17
        /*003a*/ 	.short	(.L_15 - .L_14)
.L_14:
        /*003c*/ 	.word	0x00000000
        /*0040*/ 	.short	0x0009
        /*0042*/ 	.short	0x002c
        /*0044*/ 	.byte	0x00, 0xf0, 0x11, 0x00


	//----- nvinfo : EIATTR_KPARAM_INFO
	.align		4
.L_15:
        /*0048*/ 	.byte	0x04, 0x17
        /*004a*/ 	.short	(.L_17 - .L_16)
.L_16:
        /*004c*/ 	.word	0x00000000
        /*0050*/ 	.short	0x0008
        /*0052*/ 	.short	0x0028
        /*0054*/ 	.byte	0x00, 0xf0, 0x11, 0x00


	//----- nvinfo : EIATTR_KPARAM_INFO
	.align		4
.L_17:
        /*0058*/ 	.byte	0x04, 0x17
        /*005a*/ 	.short	(.L_19 - .L_18)
.L_18:
        /*005c*/ 	.word	0x00000000
        /*0060*/ 	.short	0x0007
        /*0062*/ 	.short	0x0024
        /*0064*/ 	.byte	0x00, 0xf0, 0x11, 0x00


	//----- nvinfo : EIATTR_KPARAM_INFO
	.align		4
.L_19:
        /*0068*/ 	.byte	0x04, 0x17
        /*006a*/ 	.short	(.L_21 - .L_20)
.L_20:
        /*006c*/ 	.word	0x00000000
        /*0070*/ 	.short	0x0006
        /*0072*/ 	.short	0x0020
        /*0074*/ 	.byte	0x00, 0xf0, 0x11, 0x00


	//----- nvinfo : EIATTR_KPARAM_INFO
	.align		4
.L_21:
        /*0078*/ 	.byte	0x04, 0x17
        /*007a*/ 	.short	(.L_23 - .L_22)
.L_22:
        /*007c*/ 	.word	0x00000000
        /*0080*/ 	.short	0x0005
        /*0082*/ 	.short	0x001c
        /*0084*/ 	.byte	0x00, 0xf0, 0x11, 0x00


	//----- nvinfo : EIATTR_KPARAM_INFO
	.align		4
.L_23:
        /*0088*/ 	.byte	0x04, 0x17
        /*008a*/ 	.short	(.L_25 - .L_24)
.L_24:
        /*008c*/ 	.word	0x00000000
        /*0090*/ 	.short	0x0004
        /*0092*/ 	.short	0x0018
        /*0094*/ 	.byte	0x00, 0xf0, 0x11, 0x00


	//----- nvinfo : EIATTR_KPARAM_INFO
	.align		4
.L_25:
        /*0098*/ 	.byte	0x04, 0x17
        /*009a*/ 	.short	(.L_27 - .L_26)
.L_26:
        /*009c*/ 	.word	0x00000000
        /*00a0*/ 	.short	0x0003
        /*00a2*/ 	.short	0x0014
        /*00a4*/ 	.byte	0x00, 0xf0, 0x11, 0x00


	//----- nvinfo : EIATTR_KPARAM_INFO
	.align		4
.L_27:
        /*00a8*/ 	.byte	0x04, 0x17
        /*00aa*/ 	.short	(.L_29 - .L_28)
.L_28:
        /*00ac*/ 	.word	0x00000000
        /*00b0*/ 	.short	0x0002
        /*00b2*/ 	.short	0x0010
        /*00b4*/ 	.byte	0x00, 0xf0, 0x11, 0x00


	//----- nvinfo : EIATTR_KPARAM_INFO
	.align		4
.L_29:
        /*00b8*/ 	.byte	0x04, 0x17
        /*00ba*/ 	.short	(.L_31 - .L_30)
.L_30:
        /*00bc*/ 	.word	0x00000000
        /*00c0*/ 	.short	0x0001
        /*00c2*/ 	.short	0x0008
        /*00c4*/ 	.byte	0x00, 0xf5, 0x21, 0x00


	//----- nvinfo : EIATTR_KPARAM_INFO
	.align		4
.L_31:
        /*00c8*/ 	.byte	0x04, 0x17
        /*00ca*/ 	.short	(.L_33 - .L_32)
.L_32:
        /*00cc*/ 	.word	0x00000000
        /*00d0*/ 	.short	0x0000
        /*00d2*/ 	.short	0x0000
        /*00d4*/ 	.byte	0x00, 0xf5, 0x21, 0x00


	//----- nvinfo : EIATTR_SPARSE_MMA_MASK
	.align		4
.L_33:
        /*00d8*/ 	.byte	0x03, 0x50
        /*00da*/ 	.short	0x0000


	//----- nvinfo : EIATTR_MAXREG_COUNT
	.align		4
        /*00dc*/ 	.byte	0x03, 0x1b
        /*00de*/ 	.short	0x00ff


	//----- nvinfo : EIATTR_NUM_BARRIERS
	.align		4
        /*00e0*/ 	.byte	0x02, 0x4c
        /*00e2*/ 	.byte	0x01
	.zero		1


	//----- nvinfo : EIATTR_MERCURY_ISA_VERSION
	.align		4
        /*00e4*/ 	.byte	0x03, 0x5f
        /*00e6*/ 	.short	0x0101


	//----- nvinfo : EIATTR_VRC_CTA_INIT_COUNT
	.align		4
        /*00e8*/ 	.byte	0x02, 0x4a
	.zero		1
	.zero		1


	//----- nvinfo : EIATTR_EXIT_INSTR_OFFSETS
	.align		4
        /*00ec*/ 	.byte	0x04, 0x1c
        /*00ee*/ 	.short	(.L_35 - .L_34)


	//   ....[0]....
.L_34:
        /*00f0*/ 	.word	0x00000300


	//   ....[1]....
        /*00f4*/ 	.word	0x00000de0


	//   ....[2]....
        /*00f8*/ 	.word	0x00001220


	//----- nvinfo : EIATTR_CRS_STACK_SIZE
	.align		4
.L_35:
        /*00fc*/ 	.byte	0x04, 0x1e
        /*00fe*/ 	.short	(.L_37 - .L_36)
.L_36:
        /*0100*/ 	.word	0x00000000


	//----- nvinfo : EIATTR_CBANK_PARAM_SIZE
	.align		4
.L_37:
        /*0104*/ 	.byte	0x03, 0x19
        /*0106*/ 	.short	0x003c


	//----- nvinfo : EIATTR_PARAM_CBANK
	.align		4
        /*0108*/ 	.byte	0x04, 0x0a
        /*010a*/ 	.short	(.L_39 - .L_38)
	.align		4
.L_38:
        /*010c*/ 	.word	index@(.nv.constant0._Z35stencil_3d_thread_coarsening_kernelPKfPfjjjjfffffff)
        /*0110*/ 	.short	0x0380
        /*0112*/ 	.short	0x003c


	//----- nvinfo : EIATTR_SW_WAR
	.align		4
.L_39:
        /*0114*/ 	.byte	0x04, 0x36
        /*0116*/ 	.short	(.L_41 - .L_40)
.L_40:
        /*0118*/ 	.word	0x00000008
.L_41:


//--------------------- .nv.callgraph             --------------------------
	.section	.nv.callgraph,"",@"SHT_CUDA_CALLGRAPH"
	.align	4
	.sectionentsize	8
	.align		4
        /*0000*/ 	.word	0x00000000
	.align		4
        /*0004*/ 	.word	0xffffffff
	.align		4
        /*0008*/ 	.word	0x00000000
	.align		4
        /*000c*/ 	.word	0xfffffffe
	.align		4
        /*0010*/ 	.word	0x00000000
	.align		4
        /*0014*/ 	.word	0xfffffffd
	.align		4
        /*0018*/ 	.word	0x00000000
	.align		4
        /*001c*/ 	.word	0xfffffffc


//--------------------- .text._Z35stencil_3d_thread_coarsening_kernelPKfPfjjjjfffffff --------------------------
	.section	.text._Z35stencil_3d_thread_coarsening_kernelPKfPfjjjjfffffff,"ax",@progbits
	.align	128
        .global         _Z35stencil_3d_thread_coarsening_kernelPKfPfjjjjfffffff
        .type           _Z35stencil_3d_thread_coarsening_kernelPKfPfjjjjfffffff,@function
        .size           _Z35stencil_3d_thread_coarsening_kernelPKfPfjjjjfffffff,(.L_x_9 - _Z35stencil_3d_thread_coarsening_kernelPKfPfjjjjfffffff)
        .other          _Z35stencil_3d_thread_coarsening_kernelPKfPfjjjjfffffff,@"STO_CUDA_ENTRY STV_DEFAULT"
_Z35stencil_3d_thread_coarsening_kernelPKfPfjjjjfffffff:
.text._Z35stencil_3d_thread_coarsening_kernelPKfPfjjjjfffffff:
[----:B------:R-:W-:Y:S01]  /*0000*/  LDC R1, c[0x0][0x37c] ;  /* 0x0000df00ff017b82 */ /* 0x000fe20000000800 */
[----:B------:R-:W0:Y:S07]  /*0010*/  S2R R13, SR_CTAID.X ;  /* 0x00000000000d7919 */ /* 0x000e2e0000002500 */
[----:B------:R-:W1:Y:S01]  /*0020*/  S2UR UR8, SR_CTAID.Z ;  /* 0x00000000000879c3 */ /* 0x000e620000002700 */
[----:B------:R-:W1:Y:S01]  /*0030*/  LDCU.128 UR4, c[0x0][0x390] ;  /* 0x00007200ff0477ac */ /* 0x000e620008000c00 */
[----:B------:R-:W0:Y:S01]  /*0040*/  S2R R0, SR_TID.X ;  /* 0x0000000000007919 */ /* 0x000e220000002100 */
[----:B------:R-:W2:Y:S01]  /*0050*/  LDCU.64 UR14, c[0x0][0x358] ;  /* 0x00006b00ff0e77ac */ /* 0x000ea20008000a00 */
[----:B------:R-:W3:Y:S01]  /*0060*/  S2R R15, SR_CTAID.Y ;  /* 0x00000000000f7919 */ /* 0x000ee20000002600 */
[----:B------:R-:W3:Y:S01]  /*0070*/  S2R R2, SR_TID.Y ;  /* 0x0000000000027919 */ /* 0x000ee20000002200 */
[----:B-1----:R-:W-:-:S04]  /*0080*/  UIMAD UR8, UR8, UR7, URZ ;  /* 0x00000007080872a4 */ /* 0x002fc8000f8e02ff */
[----:B------:R-:W-:Y:S02]  /*0090*/  UISETP.GE.U32.AND UP0, UPT, UR8, UR4, UPT ;  /* 0x000000040800728c */ /* 0x000fe4000bf06070 */
[----:B------:R-:W-:Y:S02]  /*00a0*/  IMAD.U32 R8, RZ, RZ, UR8 ;  /* 0x00000008ff087e24 */ /* 0x000fe4000f8e00ff */
[----:B------:R-:W-:Y:S02]  /*00b0*/  UISETP.GT.AND UP0, UPT, UR8, -0x1, !UP0 ;  /* 0xffffffff0800788c */ /* 0x000fe4000c704270 */
[----:B------:R-:W-:Y:S02]  /*00c0*/  IMAD.U32 R10, RZ, RZ, UR8 ;  /* 0x00000008ff0a7e24 */ /* 0x000fe4000f8e00ff */
[----:B0-----:R-:W-:-:S04]  /*00d0*/  IMAD R3, R13, 0x1e, R0 ;  /* 0x0000001e0d037824 */ /* 0x001fc800078e0200 */
[----:B------:R-:W-:Y:S02]  /*00e0*/  VIADD R5, R3, 0xffffffff ;  /* 0xffffffff03057836 */ /* 0x000fe40000000000 */
[----:B---3--:R-:W-:-:S03]  /*00f0*/  IMAD R4, R15, 0x1e, R2 ;  /* 0x0000001e0f047824 */ /* 0x008fc600078e0202 */
[----:B------:R-:W-:Y:S01]  /*0100*/  ISETP.GE.U32.AND P0, PT, R5, UR6, PT ;  /* 0x0000000605007c0c */ /* 0x000fe2000bf06070 */
[----:B------:R-:W-:-:S03]  /*0110*/  VIADD R7, R4, 0xffffffff ;  /* 0xffffffff04077836 */ /* 0x000fc60000000000 */
[----:B------:R-:W-:Y:S02]  /*0120*/  ISETP.GT.AND P0, PT, R5, -0x1, !P0 ;  /* 0xffffffff0500780c */ /* 0x000fe40004704270 */
[----:B------:R-:W-:-:S04]  /*0130*/  ISETP.GE.U32.AND P1, PT, R7, UR5, PT ;  /* 0x0000000507007c0c */ /* 0x000fc8000bf26070 */
[----:B------:R-:W-:-:S04]  /*0140*/  ISETP.NE.AND P2, PT, R4, RZ, !P1 ;  /* 0x000000ff0400720c */ /* 0x000fc80004f45270 */
[----:B------:R-:W-:Y:S02]  /*0150*/  PLOP3.LUT P1, PT, P0, P2, PT, 0x80, 0x8 ;  /* 0x000000000008781c */ /* 0x000fe40000725070 */
[----:B------:R-:W-:Y:S02]  /*0160*/  P2R R6, PR, RZ, 0x4 ;  /* 0x00000004ff067803 */ /* 0x000fe40000000000 */
[----:B------:R-:W-:Y:S02]  /*0170*/  PLOP3.LUT P3, PT, P1, PT, UP0, 0x80, 0x8 ;  /* 0x000000000008781c */ /* 0x000fe40000f6f008 */
[----:B------:R-:W-:-:S04]  /*0180*/  ISETP.LT.AND P2, PT, RZ, UR8, P1 ;  /* 0x00000008ff007c0c */ /* 0x000fc80008f41270 */
[----:B------:R-:W-:-:S07]  /*0190*/  ISETP.LT.U32.AND P2, PT, R10, UR4, P2 ;  /* 0x000000040a007c0c */ /* 0x000fce0009741070 */
[----:B------:R-:W0:Y:S01]  /*01a0*/  @P3 LDC.64 R16, c[0x0][0x380] ;  /* 0x0000e000ff103b82 */ /* 0x000e220000000a00 */
[----:B------:R-:W-:-:S04]  /*01b0*/  @P3 IMAD R8, R8, UR5, R7 ;  /* 0x0000000508083c24 */ /* 0x000fc8000f8e0207 */
[----:B------:R-:W-:-:S04]  /*01c0*/  @P3 IMAD R9, R8, UR6, R5 ;  /* 0x0000000608093c24 */ /* 0x000fc8000f8e0205 */
[----:B0-----:R-:W-:Y:S01]  /*01d0*/  @P3 IMAD.WIDE.U32 R16, R9, 0x4, R16 ;  /* 0x0000000409103825 */ /* 0x001fe200078e0010 */
[----:B------:R-:W0:Y:S05]  /*01e0*/  S2UR UR10, SR_CgaCtaId ;  /* 0x00000000000a79c3 */ /* 0x000e2a0000008800 */
[----:B--2---:R-:W2:Y:S01]  /*01f0*/  @P3 LDG.E R17, desc[UR14][R16.64] ;  /* 0x0000000e10113981 */ /* 0x004ea2000c1e1900 */
[----:B------:R-:W-:Y:S02]  /*0200*/  @P2 IADD3 R10, PT, PT, R10, -0x1, RZ ;  /* 0xffffffff0a0a2810 */ /* 0x000fe40007ffe0ff */
[----:B------:R-:W1:Y:S01]  /*0210*/  @P2 LDC.64 R8, c[0x0][0x380] ;  /* 0x0000e000ff082b82 */ /* 0x000e620000000a00 */
[----:B------:R-:W-:-:S02]  /*0220*/  UMOV UR9, 0x400 ;  /* 0x0000040000097882 */ /* 0x000fc40000000000 */
[----:B------:R-:W-:Y:S02]  /*0230*/  @P2 IMAD R10, R10, UR5, R7 ;  /* 0x000000050a0a2c24 */ /* 0x000fe4000f8e0207 */
[----:B------:R-:W-:Y:S02]  /*0240*/  IMAD.MOV.U32 R7, RZ, RZ, RZ ;  /* 0x000000ffff077224 */ /* 0x000fe400078e00ff */
[----:B------:R-:W-:Y:S01]  /*0250*/  @P2 IMAD R11, R10, UR6, R5 ;  /* 0x000000060a0b2c24 */ /* 0x000fe2000f8e0205 */
[----:B0-----:R-:W-:-:S03]  /*0260*/  ULEA UR9, UR10, UR9, 0x18 ;  /* 0x000000090a097291 */ /* 0x001fc6000f8ec0ff */
[----:B-1----:R-:W-:-:S03]  /*0270*/  @P2 IMAD.WIDE.U32 R10, R11, 0x4, R8 ;  /* 0x000000040b0a2825 */ /* 0x002fc600078e0008 */
[----:B------:R-:W-:Y:S01]  /*0280*/  LEA R9, R2, UR9, 0x7 ;  /* 0x0000000902097c11 */ /* 0x000fe2000f8e38ff */
[----:B------:R-:W-:Y:S01]  /*0290*/  UISETP.GE.U32.AND UP0, UPT, UR8, UR4, UPT ;  /* 0x000000040800728c */ /* 0x000fe2000bf06070 */
[----:B------:R0:W5:Y:S03]  /*02a0*/  @P2 LDG.E R7, desc[UR14][R10.64] ;  /* 0x0000000e0a072981 */ /* 0x000166000c1e1900 */
[----:B------:R-:W-:Y:S01]  /*02b0*/  IMAD R8, R0, 0x4, R9 ;  /* 0x0000000400087824 */ /* 0x000fe200078e0209 */
[----:B------:R-:W-:-:S06]  /*02c0*/  UISETP.EQ.OR UP0, UPT, UR7, URZ, UP0 ;  /* 0x000000ff0700728c */ /* 0x000fcc0008702670 */
[----:B------:R-:W-:Y:S01]  /*02d0*/  PLOP3.LUT P2, PT, PT, PT, UP0, 0x80, 0x8 ;  /* 0x000000000008781c */ /* 0x000fe20003f4f008 */
[----:B--2---:R0:W-:Y:S01]  /*02e0*/  @P3 STS [R8], R17 ;  /* 0x0000001108003388 */ /* 0x0041e20000000800 */
[----:B------:R-:W-:Y:S11]  /*02f0*/  BAR.SYNC.DEFER_BLOCKING 0x0 ;  /* 0x0000000000007b1d */ /* 0x000ff60000010000 */
[----:B------:R-:W-:Y:S05]  /*0300*/  @P2 EXIT ;  /* 0x000000000000294d */ /* 0x000fea0003800000 */
[----:B------:R-:W-:Y:S01]  /*0310*/  UIADD3 UR7, UPT, UPT, UR7, -0x1, URZ ;  /* 0xffffffff07077890 */ /* 0x000fe2000fffe0ff */
[----:B------:R-:W-:Y:S01]  /*0320*/  LOP3.LUT R20, RZ, UR8, RZ, 0x33, !PT ;  /* 0x00000008ff147c12 */ /* 0x000fe2000f8e33ff */
[----:B------:R-:W-:Y:S01]  /*0330*/  UIADD3 UR10, UPT, UPT, UR4, -0x1, URZ ;  /* 0xffffffff040a7890 */ /* 0x000fe2000fffe0ff */
[----:B0-----:R-:W-:-:S03]  /*0340*/  CS2R R10, SRZ ;  /* 0x00000000000a7805 */ /* 0x001fc6000001ff00 */
[----:B------:R-:W-:-:S05]  /*0350*/  IMAD.U32 R9, RZ, RZ, UR7 ;  /* 0x00000007ff097e24 */ /* 0x000fca000f8e00ff */
[----:B------:R-:W-:-:S04]  /*0360*/  VIADDMNMX.U32 R9, R20, UR4, R9, PT ;  /* 0x0000000414097c46 */ /* 0x000fc8000b800009 */
[----:B------:R-:W-:-:S13]  /*0370*/  ISETP.NE.AND P2, PT, R9, RZ, PT ;  /* 0x000000ff0900720c */ /* 0x000fda0003f45270 */
[----:B------:R-:W-:Y:S05]  /*0380*/  @!P2 BRA `(.L_x_0) ;  /* 0x00000008008ca947 */ /* 0x000fea0003800000 */
[----:B------:R-:W-:Y:S02]  /*0390*/  UIADD3 UR11, UPT, UPT, UR8, 0x2, URZ ;  /* 0x00000002080b7890 */ /* 0x000fe4000fffe0ff */
[----:B------:R-:W-:Y:S01]  /*03a0*/  IMAD.U32 R17, RZ, RZ, UR8 ;  /* 0x00000008ff117e24 */ /* 0x000fe2000f8e00ff */
[----:B------:R-:W-:Y:S02]  /*03b0*/  UIMAD UR9, UR8, UR5, UR5 ;  /* 0x00000005080972a4 */ /* 0x000fe4000f8e0205 */
[----:B------:R-:W-:Y:S01]  /*03c0*/  UIADD3 UR12, UPT, UPT, UR8, -UR4, URZ ;  /* 0x80000004080c7290 */ /* 0x000fe2000fffe0ff */
[----:B------:R-:W-:Y:S01]  /*03d0*/  IMAD R12, R17, UR5, R2 ;  /* 0x00000005110c7c24 */ /* 0x000fe2000f8e0202 */
[----:B------:R-:W-:Y:S01]  /*03e0*/  MOV R11, UR11 ;  /* 0x0000000b000b7c02 */ /* 0x000fe20008000f00 */
[----:B------:R-:W-:Y:S01]  /*03f0*/  UIADD3 UR4, UPT, UPT, -UR8, -0x2, UR4 ;  /* 0xfffffffe08047890 */ /* 0x000fe2000fffe104 */
[----:B------:R-:W-:Y:S01]  /*0400*/  VIADD R10, R2, UR9 ;  /* 0x00000009020a7c36 */ /* 0x000fe20008000000 */
[----:B------:R-:W-:Y:S01]  /*0410*/  UIMAD UR13, UR6, UR5, URZ ;  /* 0x00000005060d72a4 */ /* 0x000fe2000f8e02ff */
[----:B------:R-:W-:Y:S01]  /*0420*/  IMAD R12, R15, 0x1e, R12 ;  /* 0x0000001e0f0c7824 */ /* 0x000fe200078e020c */
[----:B------:R-:W-:Y:S01]  /*0430*/  MOV R22, UR12 ;  /* 0x0000000c00167c02 */ /* 0x000fe20008000f00 */
[----:B------:R-:W-:Y:S01]  /*0440*/  IMAD R2, R11, UR5, R2 ;  /* 0x000000050b027c24 */ /* 0x000fe2000f8e0202 */
[----:B------:R-:W0:Y:S01]  /*0450*/  LDCU UR22, c[0x0][0x3b8] ;  /* 0x00007700ff1677ac */ /* 0x000e220008000800 */
[----:B------:R-:W-:-:S02]  /*0460*/  IMAD R10, R15, 0x1e, R10 ;  /* 0x0000001e0f0a7824 */ /* 0x000fc400078e020a */
[----:B------:R-:W-:Y:S01]  /*0470*/  IMAD R2, R15, 0x1e, R2 ;  /* 0x0000001e0f027824 */ /* 0x000fe200078e0202 */
[----:B------:R-:W1:Y:S01]  /*0480*/  LDCU UR7, c[0x0][0x390] ;  /* 0x00007200ff0777ac */ /* 0x000e620008000800 */
[----:B------:R-:W2:Y:S01]  /*0490*/  LDC.64 R14, c[0x0][0x388] ;  /* 0x0000e200ff0e7b82 */ /* 0x000ea20000000a00 */
[----:B------:R-:W-:Y:S02]  /*04a0*/  VIADD R11, R10, 0xffffffff ;  /* 0xffffffff0a0b7836 */ /* 0x000fe40000000000 */
[----:B------:R-:W-:Y:S01]  /*04b0*/  IADD3 R17, PT, PT, R2, -0x1, RZ ;  /* 0xffffffff02117810 */ /* 0x000fe20007ffe0ff */
[----:B------:R-:W-:Y:S01]  /*04c0*/  VIADD R2, R9, 0x1 ;  /* 0x0000000109027836 */ /* 0x000fe20000000000 */
[----:B------:R-:W3:Y:S01]  /*04d0*/  LDCU UR5, c[0x0][0x394] ;  /* 0x00007280ff0577ac */ /* 0x000ee20008000800 */
[----:B------:R-:W-:Y:S02]  /*04e0*/  VIADD R19, R12, 0xffffffff ;  /* 0xffffffff0c137836 */ /* 0x000fe40000000000 */
[--C-:B------:R-:W-:Y:S01]  /*04f0*/  IMAD R10, R11, UR6, R0.reuse ;  /* 0x000000060b0a7c24 */ /* 0x100fe2000f8e0200 */
[----:B------:R-:W-:Y:S01]  /*0500*/  LOP3.LUT R2, R2, 0xfffffffe, RZ, 0xc0, !PT ;  /* 0xfffffffe02027812 */ /* 0x000fe200078ec0ff */
[--C-:B------:R-:W-:Y:S01]  /*0510*/  IMAD R12, R19, UR6, R0.reuse ;  /* 0x00000006130c7c24 */ /* 0x100fe2000f8e0200 */
[----:B------:R-:W4:Y:S01]  /*0520*/  LDCU UR9, c[0x0][0x398] ;  /* 0x00007300ff0977ac */ /* 0x000f220008000800 */
[----:B------:R-:W-:-:S02]  /*0530*/  IMAD R16, R17, UR6, R0 ;  /* 0x0000000611107c24 */ /* 0x000fc4000f8e0200 */
[C---:B------:R-:W-:Y:S01]  /*0540*/  IMAD R10, R13.reuse, 0x1e, R10 ;  /* 0x0000001e0d0a7824 */ /* 0x040fe200078e020a */
[----:B------:R-:W0:Y:S01]  /*0550*/  LDCU.64 UR20, c[0x0][0x3b0] ;  /* 0x00007600ff1477ac */ /* 0x000e220008000a00 */
[C---:B------:R-:W-:Y:S02]  /*0560*/  IMAD R12, R13.reuse, 0x1e, R12 ;  /* 0x0000001e0d0c7824 */ /* 0x040fe400078e020c */
[----:B------:R-:W-:Y:S01]  /*0570*/  IMAD R13, R13, 0x1e, R16 ;  /* 0x0000001e0d0d7824 */ /* 0x000fe200078e0210 */
[----:B------:R-:W0:Y:S01]  /*0580*/  LDCU.128 UR16, c[0x0][0x3a0] ;  /* 0x00007400ff1077ac */ /* 0x000e220008000c00 */
[----:B------:R-:W-:Y:S02]  /*0590*/  IMAD.MOV.U32 R11, RZ, RZ, RZ ;  /* 0x000000ffff0b7224 */ /* 0x000fe400078e00ff */
[----:B------:R-:W-:Y:S02]  /*05a0*/  IMAD.U32 R21, RZ, RZ, UR11 ;  /* 0x0000000bff157e24 */ /* 0x000fe4000f8e00ff */
[----:B------:R-:W-:-:S02]  /*05b0*/  IMAD.U32 R23, RZ, RZ, UR4 ;  /* 0x00000004ff177e24 */ /* 0x000fc4000f8e00ff */
[----:B-1-3--:R-:W-:-:S07]  /*05c0*/  IMAD.MOV R24, RZ, RZ, -R2 ;  /* 0x000000ffff187224 */ /* 0x00afce00078e0a02 */
.L_x_5:
[----:B-1----:R-:W1:Y:S01]  /*05d0*/  S2R R2, SR_TID.Y ;  /* 0x0000000000027919 */ /* 0x002e620000002200 */
[----:B----4-:R-:W-:Y:S01]  /*05e0*/  UMOV UR6, UR9 ;  /* 0x0000000900067c82 */ /* 0x010fe20008000000 */
[C---:B------:R-:W-:Y:S01]  /*05f0*/  VIADD R16, R4.reuse, 0xffffffff ;  /* 0xffffffff04107836 */ /* 0x040fe20000000000 */
[----:B------:R-:W-:Y:S01]  /*0600*/  UIADD3 UR4, UPT, UPT, UR6, -0x1, URZ ;  /* 0xffffffff06047890 */ /* 0x000fe2000fffe0ff */
[----:B------:R-:W-:Y:S01]  /*0610*/  ISETP.NE.AND P2, PT, R4, UR5, PT ;  /* 0x0000000504007c0c */ /* 0x000fe2000bf45270 */
[----:B------:R-:W-:Y:S01]  /*0620*/  VIADD R25, R21, 0xfffffffe ;  /* 0xfffffffe15197836 */ /* 0x000fe20000000000 */
[----:B------:R-:W-:Y:S02]  /*0630*/  ISETP.NE.AND P3, PT, R3, UR6, PT ;  /* 0x0000000603007c0c */ /* 0x000fe4000bf65270 */
[----:B------:R-:W-:Y:S02]  /*0640*/  ISETP.EQ.OR P2, PT, R16, RZ, !P2 ;  /* 0x000000ff1000720c */ /* 0x000fe40005742670 */
[C---:B------:R-:W-:Y:S01]  /*0650*/  ISETP.GE.U32.AND P0, PT, R5.reuse, UR4, PT ;  /* 0x0000000405007c0c */ /* 0x040fe2000bf06070 */
[----:B------:R-:W-:Y:S01]  /*0660*/  UIADD3 UR4, UPT, UPT, UR5, -0x1, URZ ;  /* 0xffffffff05047890 */ /* 0x000fe2000fffe0ff */
[----:B------:R-:W-:-:S02]  /*0670*/  ISETP.EQ.OR P4, PT, R5, RZ, !P3 ;  /* 0x000000ff0500720c */ /* 0x000fc40005f82670 */
[C---:B------:R-:W-:Y:S02]  /*0680*/  ISETP.LT.OR P5, PT, R5.reuse, 0x1, P0 ;  /* 0x000000010500780c */ /* 0x040fe400007a1670 */
[C---:B------:R-:W-:Y:S02]  /*0690*/  ISETP.GE.U32.AND P0, PT, R5.reuse, UR6, PT ;  /* 0x0000000605007c0c */ /* 0x040fe4000bf06070 */
[----:B------:R-:W-:Y:S02]  /*06a0*/  ISETP.LT.U32.OR P5, PT, R4, 0x2, P5 ;  /* 0x000000020400780c */ /* 0x000fe40002fa1470 */
[----:B------:R-:W-:Y:S02]  /*06b0*/  ISETP.GT.AND P0, PT, R5, -0x1, !P0 ;  /* 0xffffffff0500780c */ /* 0x000fe40004704270 */
[----:B------:R-:W-:Y:S01]  /*06c0*/  ISETP.GE.U32.OR P5, PT, R16, UR4, P5 ;  /* 0x0000000410007c0c */ /* 0x000fe2000afa6470 */
[----:B------:R-:W-:Y:S01]  /*06d0*/  UMOV UR4, UR7 ;  /* 0x0000000700047c82 */ /* 0x000fe20008000000 */
[----:B------:R-:W-:-:S02]  /*06e0*/  IADD3 R18, PT, PT, R0, -0x1, RZ ;  /* 0xffffffff00127810 */ /* 0x000fc40007ffe0ff */
[----:B------:R-:W-:Y:S02]  /*06f0*/  P2R R17, PR, RZ, 0x2 ;  /* 0x00000002ff117803 */ /* 0x000fe40000000000 */
[----:B------:R-:W-:Y:S02]  /*0700*/  ISETP.NE.AND P1, PT, R6, RZ, PT ;  /* 0x000000ff0600720c */ /* 0x000fe40003f25270 */
[----:B------:R-:W-:Y:S02]  /*0710*/  PLOP3.LUT P2, PT, P2, P0, PT, 0x80, 0x8 ;  /* 0x000000000008781c */ /* 0x000fe40001741070 */
[----:B-1----:R-:W-:Y:S02]  /*0720*/  ISETP.GE.U32.AND P3, PT, R2, 0x1f, PT ;  /* 0x0000001f0200780c */ /* 0x002fe40003f66070 */
[----:B------:R-:W-:Y:S02]  /*0730*/  ISETP.LT.OR P6, PT, R25, 0x1, P5 ;  /* 0x000000011900780c */ /* 0x000fe40002fc1670 */
[----:B------:R-:W-:-:S02]  /*0740*/  ISETP.LT.U32.AND P3, PT, R18, 0x1e, !P3 ;  /* 0x0000001e1200780c */ /* 0x000fc40005f61070 */
[----:B------:R-:W-:Y:S02]  /*0750*/  PLOP3.LUT P2, PT, P2, P4, P1, 0xf8, 0x0 ;  /* 0x000000000000781c */ /* 0x000fe40001749f10 */
[----:B------:R-:W-:Y:S02]  /*0760*/  ISETP.NE.AND P4, PT, R2, RZ, P3 ;  /* 0x000000ff0200720c */ /* 0x000fe40001f85270 */
[----:B------:R-:W-:Y:S02]  /*0770*/  P2R R16, PR, RZ, 0x20 ;  /* 0x00000020ff107803 */ /* 0x000fe40000000000 */
[----:B------:R-:W-:Y:S02]  /*0780*/  PLOP3.LUT P3, PT, P4, PT, PT, 0x80, 0x8 ;  /* 0x000000000008781c */ /* 0x000fe4000276f070 */
[----:B------:R-:W-:Y:S02]  /*0790*/  PLOP3.LUT P5, PT, PT, PT, PT, 0x8, 0x80 ;  /* 0x000000000080781c */ /* 0x000fe40003fae170 */
[----:B------:R-:W-:-:S02]  /*07a0*/  @!P6 ISETP.LT.U32.AND P5, PT, R25, UR10, P3 ;  /* 0x0000000a1900ec0c */ /* 0x000fc40009fa1070 */
[----:B------:R-:W-:Y:S02]  /*07b0*/  ISETP.GT.AND P6, PT, R25, -0x1, P2 ;  /* 0xffffffff1900780c */ /* 0x000fe400017c4270 */
[----:B------:R-:W-:-:S11]  /*07c0*/  P2R R18, PR, RZ, 0x20 ;  /* 0x00000020ff127803 */ /* 0x000fd60000000000 */
[----:B------:R-:W-:-:S04]  /*07d0*/  @!P6 ISETP.NE.AND P5, PT, R23, -0x1, PT ;  /* 0xffffffff1700e80c */ /* 0x000fc80003fa5270 */
[----:B------:R-:W-:-:S04]  /*07e0*/  @!P6 ISETP.EQ.OR P5, PT, R20, -0x1, !P5 ;  /* 0xffffffff1400e80c */ /* 0x000fc80006fa2670 */
[----:B------:R-:W-:Y:S02]  /*07f0*/  @!P6 PLOP3.LUT P1, PT, P1, P0, P5, 0x80, 0x0 ;  /* 0x000000000000e81c */ /* 0x000fe40000f21050 */
[----:B------:R-:W-:Y:S01]  /*0800*/  ISETP.NE.AND P5, PT, R16, RZ, PT ;  /* 0x000000ff1000720c */ /* 0x000fe20003fa5270 */
[----:B------:R-:W-:Y:S01]  /*0810*/  VIADD R16, R21, 0xffffffff ;  /* 0xffffffff15107836 */ /* 0x000fe20000000000 */
[----:B------:R-:W-:Y:S02]  /*0820*/  @!P6 PLOP3.LUT P3, PT, P1, P4, PT, 0x80, 0x8 ;  /* 0x000000000008e81c */ /* 0x000fe40000f69070 */
[----:B------:R-:W-:-:S04]  /*0830*/  ISETP.NE.AND P1, PT, R17, RZ, PT ;  /* 0x000000ff1100720c */ /* 0x000fc80003f25270 */
[----:B------:R-:W-:-:S13]  /*0840*/  ISETP.GE.U32.OR P6, PT, R16, UR4, !P1 ;  /* 0x0000000410007c0c */ /* 0x000fda000cfc6470 */
[----:B------:R-:W1:Y:S01]  /*0850*/  @!P6 LDC.64 R16, c[0x0][0x380] ;  /* 0x0000e000ff10eb82 */ /* 0x000e620000000a00 */
[----:B------:R-:W-:Y:S01]  /*0860*/  ISETP.GT.U32.OR P5, PT, R25, 0x7ffffffe, P5 ;  /* 0x7ffffffe1900780c */ /* 0x000fe20002fa4470 */
[----:B------:R-:W-:Y:S01]  /*0870*/  @!P6 VIADD R19, R10, 0xffffffff ;  /* 0xffffffff0a13e836 */ /* 0x000fe20000000000 */
[----:B------:R-:W-:Y:S01]  /*0880*/  IADD3 R25, PT, PT, R21, -0x1, RZ ;  /* 0xffffffff15197810 */ /* 0x000fe20007ffe0ff */
[----:B------:R-:W-:Y:S02]  /*0890*/  BSSY.RECONVERGENT B0, `(.L_x_1) ;  /* 0x0000016000007945 */ /* 0x000fe40003800200 */
[----:B-1----:R-:W-:-:S05]  /*08a0*/  @!P6 IMAD.WIDE.U32 R16, R19, 0x4, R16 ;  /* 0x000000041310e825 */ /* 0x002fca00078e0010 */
[----:B-----5:R1:W5:Y:S01]  /*08b0*/  @!P6 LDG.E R11, desc[UR14][R16.64] ;  /* 0x0000000e100be981 */ /* 0x020362000c1e1900 */
[----:B------:R-:W-:Y:S02]  /*08c0*/  PLOP3.LUT P6, PT, PT, PT, PT, 0x8, 0x80 ;  /* 0x000000000080781c */ /* 0x000fe40003fce170 */
[----:B------:R-:W-:Y:S02]  /*08d0*/  @!P5 ISETP.LT.U32.AND P6, PT, R25, UR10, P4 ;  /* 0x0000000a1900dc0c */ /* 0x000fe4000a7c1070 */
[----:B------:R-:W-:-:S13]  /*08e0*/  ISETP.NE.AND P5, PT, R18, RZ, PT ;  /* 0x000000ff1200720c */ /* 0x000fda0003fa5270 */
[----:B-1-3--:R-:W-:Y:S05]  /*08f0*/  @!P5 BRA `(.L_x_2) ;  /* 0x00000000003cd947 */ /* 0x00afea0003800000 */
[----:B------:R-:W0:Y:S04]  /*0900*/  LDS R18, [R8+-0x4] ;  /* 0xfffffc0008127984 */ /* 0x000e280000000800 */
[----:B------:R-:W1:Y:S04]  /*0910*/  LDS R17, [R8] ;  /* 0x0000000008117984 */ /* 0x000e680000000800 */
[----:B------:R-:W3:Y:S04]  /*0920*/  LDS R26, [R8+0x4] ;  /* 0x00000400081a7984 */ /* 0x000ee80000000800 */
[----:B------:R-:W4:Y:S04]  /*0930*/  LDS R28, [R8+-0x80] ;  /* 0xffff8000081c7984 */ /* 0x000f280000000800 */
[----:B------:R-:W2:Y:S01]  /*0940*/  LDS R16, [R8+0x80] ;  /* 0x0000800008107984 */ /* 0x000ea20000000800 */
[----:B0-----:R-:W-:-:S04]  /*0950*/  FMUL R18, R18, UR17 ;  /* 0x0000001112127c20 */ /* 0x001fc80008400000 */
[----:B-1----:R-:W-:-:S04]  /*0960*/  FFMA R17, R17, UR16, R18 ;  /* 0x0000001011117c23 */ /* 0x002fc80008000012 */
[----:B---3--:R-:W-:-:S04]  /*0970*/  FFMA R17, R26, UR18, R17 ;  /* 0x000000121a117c23 */ /* 0x008fc80008000011 */
[----:B----4-:R-:W-:-:S04]  /*0980*/  FFMA R17, R28, UR19, R17 ;  /* 0x000000131c117c23 */ /* 0x010fc80008000011 */
[----:B--2---:R-:W-:Y:S01]  /*0990*/  FFMA R16, R16, UR20, R17 ;  /* 0x0000001410107c23 */ /* 0x004fe20008000011 */
[----:B------:R-:W-:-:S03]  /*09a0*/  VIADD R17, R12, 0xffffffff ;  /* 0xffffffff0c117836 */ /* 0x000fc60000000000 */
[----:B------:R-:W-:Y:S01]  /*09b0*/  FFMA R18, R7, UR21, R16 ;  /* 0x0000001507127c23 */ /* 0x000fe20008000010 */
[----:B------:R-:W-:-:S04]  /*09c0*/  IMAD.WIDE.U32 R16, R17, 0x4, R14 ;  /* 0x0000000411107825 */ /* 0x000fc800078e000e */
[----:B-----5:R-:W-:-:S05]  /*09d0*/  FFMA R19, R11, UR22, R18 ;  /* 0x000000160b137c23 */ /* 0x020fca0008000012 */
[----:B------:R1:W-:Y:S02]  /*09e0*/  STG.E desc[UR14][R16.64], R19 ;  /* 0x0000001310007986 */ /* 0x0003e4000c10190e */
.L_x_2:
[----:B0-----:R-:W-:Y:S05]  /*09f0*/  BSYNC.RECONVERGENT B0 ;  /* 0x0000000000007941 */ /* 0x001fea0003800200 */
.L_x_1:
[----:B------:R-:W0:Y:S01]  /*0a00*/  @P3 LDS R29, [R8] ;  /* 0x00000000081d3984 */ /* 0x000e220000000800 */
[----:B-1----:R-:W1:Y:S01]  /*0a10*/  @P3 LDC.64 R16, c[0x0][0x388] ;  /* 0x0000e200ff103b82 */ /* 0x002e620000000a00 */
[----:B------:R-:W-:Y:S01]  /*0a20*/  @P3 VIADD R19, R12, 0xffffffff ;  /* 0xffffffff0c133836 */ /* 0x000fe20000000000 */
[----:B------:R-:W-:-:S03]  /*0a30*/  ISETP.NE.AND P5, PT, R6, RZ, PT ;  /* 0x000000ff0600720c */ /* 0x000fc60003fa5270 */
[----:B-1----:R-:W-:-:S05]  /*0a40*/  @P3 IMAD.WIDE R16, R19, 0x4, R16 ;  /* 0x0000000413103825 */ /* 0x002fca00078e0210 */
[----:B0-----:R-:W-:Y:S01]  /*0a50*/  @P3 STG.E desc[UR14][R16.64], R29 ;  /* 0x0000001d10003986 */ /* 0x001fe2000c10190e */
[----:B------:R-:W-:Y:S01]  /*0a60*/  BAR.SYNC.DEFER_BLOCKING 0x0 ;  /* 0x0000000000007b1d */ /* 0x000fe20000010000 */
[----:B------:R-:W-:-:S13]  /*0a70*/  ISETP.GE.U32.OR P3, PT, R21, UR4, !P1 ;  /* 0x0000000415007c0c */ /* 0x000fda000cf66470 */
[----:B------:R-:W0:Y:S01]  /*0a80*/  @!P3 LDC.64 R18, c[0x0][0x380] ;  /* 0x0000e000ff12bb82 */ /* 0x000e220000000a00 */
[----:B------:R-:W-:Y:S01]  /*0a90*/  ISETP.GT.AND P2, PT, R25, -0x1, P2 ;  /* 0xffffffff1900780c */ /* 0x000fe20001744270 */
[----:B------:R-:W-:Y:S01]  /*0aa0*/  @!P3 VIADD R27, R13, 0xffffffff ;  /* 0xffffffff0d1bb836 */ /* 0x000fe20000000000 */
[----:B------:R-:W1:Y:S04]  /*0ab0*/  @P1 LDS R7, [R8] ;  /* 0x0000000008071984 */ /* 0x000e680000000800 */
[----:B-----5:R3:W-:Y:S01]  /*0ac0*/  @P1 STS [R8], R11 ;  /* 0x0000000b08001388 */ /* 0x0207e20000000800 */
[----:B------:R-:W-:Y:S01]  /*0ad0*/  BSSY.RECONVERGENT B0, `(.L_x_3) ;  /* 0x0000016000007945 */ /* 0x000fe20003800200 */
[----:B0-----:R-:W-:Y:S01]  /*0ae0*/  @!P3 IMAD.WIDE.U32 R18, R27, 0x4, R18 ;  /* 0x000000041b12b825 */ /* 0x001fe200078e0012 */
[----:B------:R-:W-:Y:S06]  /*0af0*/  BAR.SYNC.DEFER_BLOCKING 0x0 ;  /* 0x0000000000007b1d */ /* 0x000fec0000010000 */
[----:B---3--:R0:W5:Y:S01]  /*0b00*/  @!P3 LDG.E R11, desc[UR14][R18.64] ;  /* 0x0000000e120bb981 */ /* 0x008162000c1e1900 */
[----:B------:R-:W-:-:S04]  /*0b10*/  @!P2 ISETP.EQ.AND P3, PT, R22, -0x2, P0 ;  /* 0xfffffffe1600a80c */ /* 0x000fc80000762270 */
[----:B------:R-:W-:Y:S01]  /*0b20*/  @!P2 PLOP3.LUT P4, PT, P4, P3, P5, 0x80, 0x0 ;  /* 0x000000000000a81c */ /* 0x000fe20002787050 */
[----:B-1----:R-:W-:-:S12]  /*0b30*/  @!P6 BRA `(.L_x_4) ;  /* 0x00000000003ce947 */ /* 0x002fd80003800000 */
[----:B------:R-:W1:Y:S04]  /*0b40*/  LDS R17, [R8+-0x4] ;  /* 0xfffffc0008117984 */ /* 0x000e680000000800 */
[----:B------:R-:W3:Y:S04]  /*0b50*/  LDS R16, [R8] ;  /* 0x0000000008107984 */ /* 0x000ee80000000800 */
[----:B0-----:R-:W0:Y:S04]  /*0b60*/  LDS R19, [R8+0x4] ;  /* 0x0000040008137984 */ /* 0x001e280000000800 */
[----:B------:R-:W4:Y:S04]  /*0b70*/  LDS R25, [R8+-0x80] ;  /* 0xffff800008197984 */ /* 0x000f280000000800 */
[----:B------:R-:W2:Y:S01]  /*0b80*/  LDS R27, [R8+0x80] ;  /* 0x00008000081b7984 */ /* 0x000ea20000000800 */
[----:B-1----:R-:W-:-:S04]  /*0b90*/  FMUL R17, R17, UR17 ;  /* 0x0000001111117c20 */ /* 0x002fc80008400000 */
[----:B---3--:R-:W-:Y:S01]  /*0ba0*/  FFMA R16, R16, UR16, R17 ;  /* 0x0000001010107c23 */ /* 0x008fe20008000011 */
[----:B------:R-:W-:-:S03]  /*0bb0*/  IADD3 R17, PT, PT, R10, -0x1, RZ ;  /* 0xffffffff0a117810 */ /* 0x000fc60007ffe0ff */
[----:B0-----:R-:W-:-:S04]  /*0bc0*/  FFMA R16, R19, UR18, R16 ;  /* 0x0000001213107c23 */ /* 0x001fc80008000010 */
[----:B----4-:R-:W-:-:S04]  /*0bd0*/  FFMA R16, R25, UR19, R16 ;  /* 0x0000001319107c23 */ /* 0x010fc80008000010 */
[----:B--2---:R-:W-:-:S04]  /*0be0*/  FFMA R16, R27, UR20, R16 ;  /* 0x000000141b107c23 */ /* 0x004fc80008000010 */
[----:B------:R-:W-:Y:S01]  /*0bf0*/  FFMA R18, R7, UR21, R16 ;  /* 0x0000001507127c23 */ /* 0x000fe20008000010 */
[----:B------:R-:W-:-:S04]  /*0c00*/  IMAD.WIDE.U32 R16, R17, 0x4, R14 ;  /* 0x0000000411107825 */ /* 0x000fc800078e000e */
[----:B-----5:R-:W-:-:S05]  /*0c10*/  FFMA R19, R11, UR22, R18 ;  /* 0x000000160b137c23 */ /* 0x020fca0008000012 */
[----:B------:R1:W-:Y:S02]  /*0c20*/  STG.E desc[UR14][R16.64], R19 ;  /* 0x0000001310007986 */ /* 0x0003e4000c10190e */
.L_x_4:
[----:B------:R-:W-:Y:S05]  /*0c30*/  BSYNC.RECONVERGENT B0 ;  /* 0x0000000000007941 */ /* 0x000fea0003800200 */
.L_x_3:
[----:B------:R-:W3:Y:S01]  /*0c40*/  @P4 LDS R25, [R8] ;  /* 0x0000000008194984 */ /* 0x000ee20000000800 */
[----:B-1----:R-:W1:Y:S01]  /*0c50*/  @P4 LDC.64 R16, c[0x0][0x388] ;  /* 0x0000e200ff104b82 */ /* 0x002e620000000a00 */
[----:B0-----:R-:W-:Y:S01]  /*0c60*/  @P4 VIADD R19, R10, 0xffffffff ;  /* 0xffffffff0a134836 */ /* 0x001fe20000000000 */
[----:B------:R-:W-:Y:S01]  /*0c70*/  MOV R18, UR13 ;  /* 0x0000000d00127c02 */ /* 0x000fe20008000f00 */
[----:B------:R-:W-:Y:S01]  /*0c80*/  VIADD R24, R24, 0x2 ;  /* 0x0000000218187836 */ /* 0x000fe20000000000 */
[----:B------:R-:W-:Y:S01]  /*0c90*/  IADD3 R20, PT, PT, R20, -0x2, RZ ;  /* 0xfffffffe14147810 */ /* 0x000fe20007ffe0ff */
[----:B------:R-:W-:Y:S02]  /*0ca0*/  IMAD.U32 R27, RZ, RZ, UR13 ;  /* 0x0000000dff1b7e24 */ /* 0x000fe4000f8e00ff */
[----:B------:R-:W-:Y:S01]  /*0cb0*/  IMAD R13, R18, 0x2, R13 ;  /* 0x00000002120d7824 */ /* 0x000fe200078e020d */
[----:B------:R-:W-:Y:S01]  /*0cc0*/  ISETP.NE.AND P2, PT, R24, RZ, PT ;  /* 0x000000ff1800720c */ /* 0x000fe20003f45270 */
[----:B------:R-:W-:Y:S01]  /*0cd0*/  VIADD R21, R21, 0x2 ;  /* 0x0000000215157836 */ /* 0x000fe20000000000 */
[----:B------:R-:W-:Y:S01]  /*0ce0*/  LEA R12, R27, R12, 0x1 ;  /* 0x0000000c1b0c7211 */ /* 0x000fe200078e08ff */
[----:B------:R-:W-:-:S02]  /*0cf0*/  VIADD R22, R22, 0x2 ;  /* 0x0000000216167836 */ /* 0x000fc40000000000 */
[----:B------:R-:W-:Y:S02]  /*0d00*/  VIADD R23, R23, 0xfffffffe ;  /* 0xfffffffe17177836 */ /* 0x000fe40000000000 */
[----:B-1----:R-:W-:-:S04]  /*0d10*/  @P4 IMAD.WIDE R16, R19, 0x4, R16 ;  /* 0x0000000413104825 */ /* 0x002fc800078e0210 */
[----:B------:R-:W-:-:S04]  /*0d20*/  IMAD.U32 R19, RZ, RZ, UR13 ;  /* 0x0000000dff137e24 */ /* 0x000fc8000f8e00ff */
[----:B------:R-:W-:Y:S01]  /*0d30*/  IMAD R10, R19, 0x2, R10 ;  /* 0x00000002130a7824 */ /* 0x000fe200078e020a */
[----:B---3--:R1:W-:Y:S01]  /*0d40*/  @P4 STG.E desc[UR14][R16.64], R25 ;  /* 0x0000001910004986 */ /* 0x0083e2000c10190e */
[----:B------:R-:W-:Y:S06]  /*0d50*/  BAR.SYNC.DEFER_BLOCKING 0x0 ;  /* 0x0000000000007b1d */ /* 0x000fec0000010000 */
[----:B------:R1:W3:Y:S04]  /*0d60*/  @P1 LDS R7, [R8] ;  /* 0x0000000008071984 */ /* 0x0002e80000000800 */
[----:B-----5:R1:W-:Y:S01]  /*0d70*/  @P1 STS [R8], R11 ;  /* 0x0000000b08001388 */ /* 0x0203e20000000800 */
[----:B------:R-:W-:Y:S06]  /*0d80*/  BAR.SYNC.DEFER_BLOCKING 0x0 ;  /* 0x0000000000007b1d */ /* 0x000fec0000010000 */
[----:B------:R-:W-:Y:S05]  /*0d90*/  @P2 BRA `(.L_x_5) ;  /* 0xfffffff8000c2947 */ /* 0x000fea000383ffff */
[----:B------:R-:W-:-:S05]  /*0da0*/  VIADD R10, R9, 0x1 ;  /* 0x00000001090a7836 */ /* 0x000fca0000000000 */
[----:B------:R-:W-:-:S07]  /*0db0*/  LOP3.LUT R10, R10, 0xfffffffe, RZ, 0xc0, !PT ;  /* 0xfffffffe0a0a7812 */ /* 0x000fce00078ec0ff */
.L_x_0:
[----:B------:R-:W-:-:S04]  /*0dc0*/  LOP3.LUT R9, R9, 0x1, RZ, 0xc0, !PT ;  /* 0x0000000109097812 */ /* 0x000fc800078ec0ff */
[----:B------:R-:W-:-:S13]  /*0dd0*/  ISETP.NE.U32.AND P2, PT, R9, 0x1, PT ;  /* 0x000000010900780c */ /* 0x000fda0003f45070 */
[----:B------:R-:W-:Y:S05]  /*0de0*/  @!P2 EXIT ;  /* 0x000000000000a94d */ /* 0x000fea0003800000 */
[----:B------:R-:W-:Y:S01]  /*0df0*/  ISETP.NE.AND P2, PT, R3, UR6, PT ;  /* 0x0000000603007c0c */ /* 0x000fe2000bf45270 */
[----:B------:R-:W-:Y:S01]  /*0e00*/  UIADD3 UR7, UPT, UPT, UR6, -0x1, URZ ;  /* 0xffffffff06077890 */ /* 0x000fe2000fffe0ff */
[----:B------:R-:W-:Y:S01]  /*0e10*/  ISETP.NE.AND P6, PT, R6, RZ, PT ;  /* 0x000000ff0600720c */ /* 0x000fe20003fc5270 */
[C---:B------:R-:W-:Y:S01]  /*0e20*/  VIADD R6, R4.reuse, 0xffffffff ;  /* 0xffffffff04067836 */ /* 0x040fe20000000000 */
[----:B------:R-:W-:Y:S01]  /*0e30*/  ISETP.NE.AND P3, PT, R4, UR5, PT ;  /* 0x0000000504007c0c */ /* 0x000fe2000bf65270 */
[----:B------:R-:W-:Y:S01]  /*0e40*/  VIADD R9, R10, UR8 ;  /* 0x000000080a097c36 */ /* 0x000fe20008000000 */
[----:B------:R-:W-:Y:S01]  /*0e50*/  ISETP.EQ.OR P2, PT, R5, RZ, !P2 ;  /* 0x000000ff0500720c */ /* 0x000fe20005742670 */
[----:B------:R-:W-:Y:S01]  /*0e60*/  IMAD.MOV.U32 R13, RZ, RZ, R11 ;  /* 0x000000ffff0d7224 */ /* 0x000fe200078e000b */
[----:B------:R-:W-:Y:S01]  /*0e70*/  ISETP.EQ.OR P4, PT, R6, RZ, !P3 ;  /* 0x000000ff0600720c */ /* 0x000fe20005f82670 */
[----:B------:R-:W-:Y:S01]  /*0e80*/  VIADD R3, R9, 0x1 ;  /* 0x0000000109037836 */ /* 0x000fe20000000000 */
[----:B------:R-:W-:-:S02]  /*0e90*/  PLOP3.LUT P3, PT, P2, P6, PT, 0x80, 0x8 ;  /* 0x000000000008781c */ /* 0x000fc4000176d070 */
[C---:B------:R-:W-:Y:S01]  /*0ea0*/  ISETP.GE.U32.AND P2, PT, R5.reuse, UR7, PT ;  /* 0x0000000705007c0c */ /* 0x040fe2000bf46070 */
[----:B------:R-:W-:Y:S01]  /*0eb0*/  UIADD3 UR7, UPT, UPT, UR5, -0x1, URZ ;  /* 0xffffffff05077890 */ /* 0x000fe2000fffe0ff */
[----:B------:R-:W-:Y:S02]  /*0ec0*/  PLOP3.LUT P4, PT, P3, P4, P0, 0xf8, 0x0 ;  /* 0x000000000000781c */ /* 0x000fe40001f89f00 */
[----:B------:R-:W-:Y:S02]  /*0ed0*/  ISETP.LT.OR P3, PT, R5, 0x1, P2 ;  /* 0x000000010500780c */ /* 0x000fe40001761670 */
[----:B------:R-:W-:Y:S02]  /*0ee0*/  ISETP.GT.AND P2, PT, R9, -0x1, P4 ;  /* 0xffffffff0900780c */ /* 0x000fe40002744270 */
[----:B------:R-:W-:Y:S02]  /*0ef0*/  ISETP.LT.U32.OR P3, PT, R4, 0x2, P3 ;  /* 0x000000020400780c */ /* 0x000fe40001f61470 */
[----:B------:R-:W-:-:S02]  /*0f00*/  IADD3 R0, PT, PT, R0, -0x1, RZ ;  /* 0xffffffff00007810 */ /* 0x000fc40007ffe0ff */
[----:B------:R-:W-:Y:S02]  /*0f10*/  ISETP.GE.U32.OR P3, PT, R6, UR7, P3 ;  /* 0x0000000706007c0c */ /* 0x000fe40009f66470 */
[----:B------:R-:W-:Y:S02]  /*0f20*/  ISETP.GE.U32.AND P4, PT, R2, 0x1f, PT ;  /* 0x0000001f0200780c */ /* 0x000fe40003f86070 */
[C---:B------:R-:W-:Y:S02]  /*0f30*/  ISETP.LT.OR P3, PT, R9.reuse, 0x1, P3 ;  /* 0x000000010900780c */ /* 0x040fe40001f61670 */
[----:B------:R-:W-:Y:S02]  /*0f40*/  ISETP.LT.U32.AND P4, PT, R0, 0x1e, !P4 ;  /* 0x0000001e0000780c */ /* 0x000fe40006781070 */
[----:B------:R-:W-:Y:S02]  /*0f50*/  @!P2 ISETP.NE.AND P5, PT, R9, UR10, PT ;  /* 0x0000000a0900ac0c */ /* 0x000fe4000bfa5270 */
[----:B------:R-:W-:-:S02]  /*0f60*/  ISETP.NE.AND P4, PT, R2, RZ, P4 ;  /* 0x000000ff0200720c */ /* 0x000fc40002785270 */
[----:B------:R-:W-:-:S04]  /*0f70*/  @!P2 ISETP.EQ.OR P5, PT, R9, RZ, !P5 ;  /* 0x000000ff0900a20c */ /* 0x000fc80006fa2670 */
[----:B------:R-:W-:Y:S02]  /*0f80*/  @!P2 PLOP3.LUT P5, PT, P6, P0, P5, 0x80, 0x0 ;  /* 0x000000000000a81c */ /* 0x000fe400037a1050 */
[----:B------:R-:W-:Y:S02]  /*0f90*/  PLOP3.LUT P0, PT, PT, PT, PT, 0x8, 0x80 ;  /* 0x000000000080781c */ /* 0x000fe40003f0e170 */
[----:B------:R-:W-:Y:S02]  /*0fa0*/  @!P3 ISETP.LT.U32.AND P0, PT, R9, UR10, P4 ;  /* 0x0000000a0900bc0c */ /* 0x000fe4000a701070 */
[----:B------:R-:W-:-:S13]  /*0fb0*/  ISETP.GE.U32.OR P3, PT, R3, UR4, !P1 ;  /* 0x0000000403007c0c */ /* 0x000fda000cf66470 */
[----:B-1----:R-:W0:Y:S01]  /*0fc0*/  @!P3 LDC.64 R16, c[0x0][0x380] ;  /* 0x0000e000ff10bb82 */ /* 0x002e220000000a00 */
[----:B------:R-:W-:-:S04]  /*0fd0*/  @!P3 IMAD R0, R3, UR5, R6 ;  /* 0x000000050300bc24 */ /* 0x000fc8000f8e0206 */
[----:B------:R-:W-:-:S04]  /*0fe0*/  @!P3 IMAD R3, R0, UR6, R5 ;  /* 0x000000060003bc24 */ /* 0x000fc8000f8e0205 */
[----:B0-----:R-:W-:-:S05]  /*0ff0*/  @!P3 IMAD.WIDE.U32 R16, R3, 0x4, R16 ;  /* 0x000000040310b825 */ /* 0x001fca00078e0010 */
[----:B------:R0:W5:Y:S01]  /*1000*/  @!P3 LDG.E R13, desc[UR14][R16.64] ;  /* 0x0000000e100db981 */ /* 0x000162000c1e1900 */
[----:B------:R-:W-:Y:S01]  /*1010*/  @!P2 PLOP3.LUT P4, PT, P5, P4, PT, 0x80, 0x8 ;  /* 0x000000000008a81c */ /* 0x000fe20002f89070 */
[----:B------:R-:W-:-:S12]  /*1020*/  BSSY.RECONVERGENT B0, `(.L_x_6) ;  /* 0x000001b000007945 */ /* 0x000fd80003800200 */
[----:B--2---:R0:W1:Y:S01]  /*1030*/  @P4 LDS R15, [R8] ;  /* 0x00000000080f4984 */ /* 0x0040620000000800 */
[----:B------:R-:W2:Y:S01]  /*1040*/  @P4 LDC.64 R2, c[0x0][0x388] ;  /* 0x0000e200ff024b82 */ /* 0x000ea20000000a00 */
[----:B------:R-:W-:-:S04]  /*1050*/  @P4 IMAD R0, R9, UR5, R6 ;  /* 0x0000000509004c24 */ /* 0x000fc8000f8e0206 */
[----:B------:R-:W-:-:S04]  /*1060*/  @P4 IMAD R11, R0, UR6, R5 ;  /* 0x00000006000b4c24 */ /* 0x000fc8000f8e0205 */
[----:B--2---:R-:W-:Y:S01]  /*1070*/  @P4 IMAD.WIDE R2, R11, 0x4, R2 ;  /* 0x000000040b024825 */ /* 0x004fe200078e0202 */
[----:B01----:R-:W-:Y:S06]  /*1080*/  @!P0 BRA `(.L_x_7) ;  /* 0x0000000000508947 */ /* 0x003fec0003800000 */
[----:B------:R-:W0:Y:S01]  /*1090*/  LDS R4, [R8+-0x4] ;  /* 0xfffffc0008047984 */ /* 0x000e220000000800 */
[----:B------:R-:W0:Y:S01]  /*10a0*/  LDCU.128 UR8, c[0x0][0x3a0] ;  /* 0x00007400ff0877ac */ /* 0x000e220008000c00 */
[----:B------:R-:W1:Y:S01]  /*10b0*/  LDC.64 R10, c[0x0][0x388] ;  /* 0x0000e200ff0a7b82 */ /* 0x000e620000000a00 */
[----:B------:R-:W-:Y:S01]  /*10c0*/  IMAD R6, R9, UR5, R6 ;  /* 0x0000000509067c24 */ /* 0x000fe2000f8e0206 */
[----:B------:R-:W2:Y:S01]  /*10d0*/  LDS R0, [R8] ;  /* 0x0000000008007984 */ /* 0x000ea20000000800 */
[----:B------:R-:W4:Y:S02]  /*10e0*/  LDCU.64 UR12, c[0x0][0x3b0] ;  /* 0x00007600ff0c77ac */ /* 0x000f240008000a00 */
[----:B------:R-:W-:Y:S01]  /*10f0*/  IMAD R5, R6, UR6, R5 ;  /* 0x0000000606057c24 */ /* 0x000fe2000f8e0205 */
[----:B------:R-:W3:Y:S01]  /*1100*/  LDS R19, [R8+0x4] ;  /* 0x0000040008137984 */ /* 0x000ee20000000800 */
[----:B------:R-:W4:Y:S03]  /*1110*/  LDCU UR4, c[0x0][0x3b8] ;  /* 0x00007700ff0477ac */ /* 0x000f260008000800 */
[----:B------:R-:W4:Y:S04]  /*1120*/  LDS R21, [R8+-0x80] ;  /* 0xffff800008157984 */ /* 0x000f280000000800 */
[----:B------:R-:W4:Y:S01]  /*1130*/  LDS R23, [R8+0x80] ;  /* 0x0000800008177984 */ /* 0x000f220000000800 */
[----:B-1----:R-:W-:-:S04]  /*1140*/  IMAD.WIDE.U32 R10, R5, 0x4, R10 ;  /* 0x00000004050a7825 */ /* 0x002fc800078e000a */
[----:B0-----:R-:W-:-:S04]  /*1150*/  FMUL R17, R4, UR9 ;  /* 0x0000000904117c20 */ /* 0x001fc80008400000 */
[----:B--2---:R-:W-:-:S04]  /*1160*/  FFMA R0, R0, UR8, R17 ;  /* 0x0000000800007c23 */ /* 0x004fc80008000011 */
[----:B---3--:R-:W-:-:S04]  /*1170*/  FFMA R0, R19, UR10, R0 ;  /* 0x0000000a13007c23 */ /* 0x008fc80008000000 */
[----:B----4-:R-:W-:-:S04]  /*1180*/  FFMA R0, R21, UR11, R0 ;  /* 0x0000000b15007c23 */ /* 0x010fc80008000000 */
[----:B------:R-:W-:-:S04]  /*1190*/  FFMA R0, R23, UR12, R0 ;  /* 0x0000000c17007c23 */ /* 0x000fc80008000000 */
[----:B-----5:R-:W-:-:S04]  /*11a0*/  FFMA R0, R7, UR13, R0 ;  /* 0x0000000d07007c23 */ /* 0x020fc80008000000 */
[----:B------:R-:W-:-:S05]  /*11b0*/  FFMA R5, R13, UR4, R0 ;  /* 0x000000040d057c23 */ /* 0x000fca0008000000 */
[----:B------:R0:W-:Y:S02]  /*11c0*/  STG.E desc[UR14][R10.64], R5 ;  /* 0x000000050a007986 */ /* 0x0001e4000c10190e */
.L_x_7:
[----:B------:R-:W-:Y:S05]  /*11d0*/  BSYNC.RECONVERGENT B0 ;  /* 0x0000000000007941 */ /* 0x000fea0003800200 */
.L_x_6:
[----:B------:R-:W-:Y:S01]  /*11e0*/  @P4 STG.E desc[UR14][R2.64], R15 ;  /* 0x0000000f02004986 */ /* 0x000fe2000c10190e */
[----:B------:R-:W-:Y:S06]  /*11f0*/  BAR.SYNC.DEFER_BLOCKING 0x0 ;  /* 0x0000000000007b1d */ /* 0x000fec0000010000 */
[----:B-----5:R-:W-:Y:S02]  /*1200*/  @P1 STS [R8], R13 ;  /* 0x0000000d08001388 */ /* 0x020fe40000000800 */
[----:B------:R-:W-:Y:S06]  /*1210*/  BAR.SYNC.DEFER_BLOCKING 0x0 ;  /* 0x0000000000007b1d */ /* 0x000fec0000010000 */
[----:B------:R-:W-:Y:S05]  /*1220*/  EXIT ;  /* 0x000000000000794d */ /* 0x000fea0003800000 */
.L_x_8:
[----:B------:R-:W-:-:S00]  /*1230*/  BRA `(.L_x_8) ;  /* 0xfffffffc00fc7947 */ /* 0x000fc0000383ffff */
[----:B------:R-:W-:-:S00]  /*1240*/  NOP ;  /* 0x0000000000007918 */ /* 0x000fc00000000000 */
        /* <DEDUP_REMOVED lines=11> */
.L_x_9:


//--------------------- .nv.shared._Z35stencil_3d_thread_coarsening_kernelPKfPfjjjjfffffff --------------------------
	.section	.nv.shared._Z35stencil_3d_thread_coarsening_kernelPKfPfjjjjfffffff,"aw",@nobits
	.sectionflags	@""
	.align	4
.nv.shared._Z35stencil_3d_thread_coarsening_kernelPKfPfjjjjfffffff:
	.zero		5120


//--------------------- .nv.shared.reserved.0     --------------------------
	.section	.nv.shared.reserved.0,"aw",@nobits
	.weak		__nv_reservedSMEM_offset_0_alias
	.size		__nv_reservedSMEM_offset_0_alias, 0, 64
	.other		__nv_reservedSMEM_offset_0_alias,@"STO_CUDA_RESERVED_SHARED STV_DEFAULT"
__nv_reservedSMEM_offset_0_alias:
	.zero		0
	.zero		64


//--------------------- .nv.constant0._Z35stencil_3d_thread_coarsening_kernelPKfPfjjjjfffffff --------------------------
	.section	.nv.constant0._Z35stencil_3d_thread_coarsening_kernelPKfPfjjjjfffffff,"a",@progbits
	.sectionflags	@""
	.align	4
.nv.constant0._Z35stencil_3d_thread_coarsening_kernelPKfPfjjjjfffffff:
	.zero		956


//--------------------- SYMBOLS --------------------------

	.type		.nv.reservedSmem.offset0,@object
	.size		.nv.reservedSmem.offset0,0x4
	.type		.nv.reservedSmem.cap,@object
	.size		.nv.reservedSmem.cap,0x4
